//
// Generated by NVIDIA NVVM Compiler
//
// Compiler Build ID: CL-36424714
// Cuda compilation tools, release 13.0, V13.0.88
// Based on NVVM 20.0.0
//

.version 9.0
.target sm_100
.address_size 64

	// .globl	_Z17matrix_mul_kernelPiS_S_
.global .align 4 .b8 precalc_xorwow_matrix[102400];
.global .align 4 .b8 precalc_xorwow_offset_matrix[102400];
.global .align 4 .b8 mrg32k3aM1[2304];
.global .align 4 .b8 mrg32k3aM2[2304];
.global .align 4 .b8 mrg32k3aM1SubSeq[2016];
.global .align 4 .b8 mrg32k3aM2SubSeq[2016];
.global .align 4 .b8 mrg32k3aM1Seq[2304];
.global .align 4 .b8 mrg32k3aM2Seq[2304];
.const .align 8 .b8 __cr_lgamma_table[72];

.visible .entry _Z17matrix_mul_kernelPiS_S_(
	.param .u64 .ptr .align 1 _Z17matrix_mul_kernelPiS_S__param_0,
	.param .u64 .ptr .align 1 _Z17matrix_mul_kernelPiS_S__param_1,
	.param .u64 .ptr .align 1 _Z17matrix_mul_kernelPiS_S__param_2
)
{
	.reg .pred 	%p<5>;
	.reg .b32 	%r<68>;
	.reg .b64 	%rd<18>;

	ld.param.u64 	%rd5, [_Z17matrix_mul_kernelPiS_S__param_0];
	ld.param.u64 	%rd6, [_Z17matrix_mul_kernelPiS_S__param_1];
	ld.param.u64 	%rd7, [_Z17matrix_mul_kernelPiS_S__param_2];
	mov.u32 	%r10, %ctaid.x;
	mov.u32 	%r11, %ntid.x;
	mov.u32 	%r12, %tid.x;
	mad.lo.s32 	%r1, %r10, %r11, %r12;
	mov.u32 	%r13, %ctaid.y;
	mov.u32 	%r14, %ntid.y;
	mov.u32 	%r15, %tid.y;
	mad.lo.s32 	%r2, %r13, %r14, %r15;
	setp.gt.u32 	%p1, %r2, 9999;
	setp.gt.s32 	%p2, %r1, 9999;
	or.pred  	%p3, %p1, %p2;
	@%p3 bra 	$L__BB0_4;
	mul.lo.s32 	%r3, %r2, 10000;
	mul.wide.u32 	%rd8, %r3, 4;
	cvta.to.global.u64 	%rd9, %rd5;
	add.s64 	%rd10, %rd8, %rd9;
	add.s64 	%rd17, %rd10, 32;
	cvta.to.global.u64 	%rd11, %rd6;
	add.s64 	%rd2, %rd11, 320000;
	mov.b32 	%r66, 0;
	mov.u32 	%r65, %r1;
	mov.u32 	%r67, %r66;
$L__BB0_2:
	mul.wide.s32 	%rd12, %r65, 4;
	add.s64 	%rd13, %rd2, %rd12;
	ld.global.u32 	%r17, [%rd17+-32];
	ld.global.u32 	%r18, [%rd13+-320000];
	mad.lo.s32 	%r19, %r18, %r17, %r67;
	ld.global.u32 	%r20, [%rd17+-28];
	ld.global.u32 	%r21, [%rd13+-280000];
	mad.lo.s32 	%r22, %r21, %r20, %r19;
	ld.global.u32 	%r23, [%rd17+-24];
	ld.global.u32 	%r24, [%rd13+-240000];
	mad.lo.s32 	%r25, %r24, %r23, %r22;
	ld.global.u32 	%r26, [%rd17+-20];
	ld.global.u32 	%r27, [%rd13+-200000];
	mad.lo.s32 	%r28, %r27, %r26, %r25;
	ld.global.u32 	%r29, [%rd17+-16];
	ld.global.u32 	%r30, [%rd13+-160000];
	mad.lo.s32 	%r31, %r30, %r29, %r28;
	ld.global.u32 	%r32, [%rd17+-12];
	ld.global.u32 	%r33, [%rd13+-120000];
	mad.lo.s32 	%r34, %r33, %r32, %r31;
	ld.global.u32 	%r35, [%rd17+-8];
	ld.global.u32 	%r36, [%rd13+-80000];
	mad.lo.s32 	%r37, %r36, %r35, %r34;
	ld.global.u32 	%r38, [%rd17+-4];
	ld.global.u32 	%r39, [%rd13+-40000];
	mad.lo.s32 	%r40, %r39, %r38, %r37;
	ld.global.u32 	%r41, [%rd17];
	ld.global.u32 	%r42, [%rd13];
	mad.lo.s32 	%r43, %r42, %r41, %r40;
	ld.global.u32 	%r44, [%rd17+4];
	ld.global.u32 	%r45, [%rd13+40000];
	mad.lo.s32 	%r46, %r45, %r44, %r43;
	ld.global.u32 	%r47, [%rd17+8];
	ld.global.u32 	%r48, [%rd13+80000];
	mad.lo.s32 	%r49, %r48, %r47, %r46;
	ld.global.u32 	%r50, [%rd17+12];
	ld.global.u32 	%r51, [%rd13+120000];
	mad.lo.s32 	%r52, %r51, %r50, %r49;
	ld.global.u32 	%r53, [%rd17+16];
	ld.global.u32 	%r54, [%rd13+160000];
	mad.lo.s32 	%r55, %r54, %r53, %r52;
	ld.global.u32 	%r56, [%rd17+20];
	ld.global.u32 	%r57, [%rd13+200000];
	mad.lo.s32 	%r58, %r57, %r56, %r55;
	ld.global.u32 	%r59, [%rd17+24];
	ld.global.u32 	%r60, [%rd13+240000];
	mad.lo.s32 	%r61, %r60, %r59, %r58;
	ld.global.u32 	%r62, [%rd17+28];
	ld.global.u32 	%r63, [%rd13+280000];
	mad.lo.s32 	%r67, %r63, %r62, %r61;
	add.s32 	%r66, %r66, 16;
	add.s64 	%rd17, %rd17, 64;
	add.s32 	%r65, %r65, 160000;
	setp.ne.s32 	%p4, %r66, 10000;
	@%p4 bra 	$L__BB0_2;
	add.s32 	%r64, %r3, %r1;
	cvta.to.global.u64 	%rd14, %rd7;
	mul.wide.s32 	%rd15, %r64, 4;
	add.s64 	%rd16, %rd14, %rd15;
	st.global.u32 	[%rd16], %r67;
$L__BB0_4:
	ret;

}


// ===== COMPILED SASS (sm_100) =====

	.target	sm_100

	.elftype	@"ET_EXEC"


//--------------------- .note.nv.tkinfo           --------------------------
	.section	.note.nv.tkinfo,"",@"SHT_NOTE"
	.sectionflags	@"SHF_NOTE_NV_TKINFO"
	.tkinfo
        /*0018*/ 	.word	0x00000002
        /*0030*/ 	.string	""
        /*0030*/ 	.string	"ptxas"
        /*0030*/ 	.string	"Cuda compilation tools, release 13.0, V13.0.88"
        /*0030*/ 	.string	"Build cuda_13.0.r13.0/compiler.36424714_0"
        /*0030*/ 	.string	"-arch sm_100 -m 64 "



//--------------------- .note.nv.cuinfo           --------------------------
	.section	.note.nv.cuinfo,"",@"SHT_NOTE"
	.sectionflags	@"SHF_NOTE_NV_CUINFO"
        /*0018*/ 	.short	0x0002
        /*001a*/ 	.short	0x0064
        /*001c*/ 	.short	0x0082
	.zero		2


//--------------------- .nv.info                  --------------------------
	.section	.nv.info,"",@"SHT_CUDA_INFO"
	.align	4


	//----- nvinfo : EIATTR_REGCOUNT
	.align		4
        /*0000*/ 	.byte	0x04, 0x2f
        /*0002*/ 	.short	(.L_10 - .L_9)
	.align		4
.L_9:
        /*0004*/ 	.word	index@(_Z17matrix_mul_kernelPiS_S_)
        /*0008*/ 	.word	0x0000001f


	//----- nvinfo : EIATTR_FRAME_SIZE
	.align		4
.L_10:
        /*000c*/ 	.byte	0x04, 0x11
        /*000e*/ 	.short	(.L_12 - .L_11)
	.align		4
.L_11:
        /*0010*/ 	.word	index@(_Z17matrix_mul_kernelPiS_S_)
        /*0014*/ 	.word	0x00000000


	//----- nvinfo : EIATTR_MIN_STACK_SIZE
	.align		4
.L_12:
        /*0018*/ 	.byte	0x04, 0x12
        /*001a*/ 	.short	(.L_14 - .L_13)
	.align		4
.L_13:
        /*001c*/ 	.word	index@(_Z17matrix_mul_kernelPiS_S_)
        /*0020*/ 	.word	0x00000000
.L_14:


//--------------------- .nv.compat                --------------------------
	.section	.nv.compat,"",@"SHT_CUDA_COMPAT_INFO"
	.align	4
        /*0000*/ 	.byte	0x02, 0x09, 0x00, 0x00, 0x02, 0x02, 0x01, 0x00, 0x02, 0x05, 0x05, 0x00, 0x03, 0x07, 0x01, 0x01
        /*0010*/ 	.byte	0x02, 0x03, 0x00, 0x00, 0x02, 0x06, 0x01, 0x00, 0x04, 0x0b, 0x08, 0x00, 0x09, 0x00, 0x00, 0x00
        /*0020*/ 	.byte	0x00, 0x00, 0x00, 0x00


//--------------------- .nv.info._Z17matrix_mul_kernelPiS_S_ --------------------------
	.section	.nv.info._Z17matrix_mul_kernelPiS_S_,"",@"SHT_CUDA_INFO"
	.sectionflags	@""
	.align	4


	//----- nvinfo : EIATTR_CUDA_API_VERSION
	.align		4
        /*0000*/ 	.byte	0x04, 0x37
        /*0002*/ 	.short	(.L_16 - .L_15)
.L_15:
        /*0004*/ 	.word	0x00000082


	//----- nvinfo : EIATTR_KPARAM_INFO
	.align		4
.L_16:
        /*0008*/ 	.byte	0x04, 0x17
        /*000a*/ 	.short	(.L_18 - .L_17)
.L_17:
        /*000c*/ 	.word	0x00000000
        /*0010*/ 	.short	0x0002
        /*0012*/ 	.short	0x0010
        /*0014*/ 	.byte	0x00, 0xf5, 0x21, 0x00


	//----- nvinfo : EIATTR_KPARAM_INFO
	.align		4
.L_18:
        /*0018*/ 	.byte	0x04, 0x17
        /*001a*/ 	.short	(.L_20 - .L_19)
.L_19:
        /*001c*/ 	.word	0x00000000
        /*0020*/ 	.short	0x0001
        /*0022*/ 	.short	0x0008
        /*0024*/ 	.byte	0x00, 0xf5, 0x21, 0x00


	//----- nvinfo : EIATTR_KPARAM_INFO
	.align		4
.L_20:
        /*0028*/ 	.byte	0x04, 0x17
        /*002a*/ 	.short	(.L_22 - .L_21)
.L_21:
        /*002c*/ 	.word	0x00000000
        /*0030*/ 	.short	0x0000
        /*0032*/ 	.short	0x0000
        /*0034*/ 	.byte	0x00, 0xf5, 0x21, 0x00


	//----- nvinfo : EIATTR_SPARSE_MMA_MASK
	.align		4
.L_22:
        /*0038*/ 	.byte	0x03, 0x50
        /*003a*/ 	.short	0x0000


	//----- nvinfo : EIATTR_MAXREG_COUNT
	.align		4
        /*003c*/ 	.byte	0x03, 0x1b
        /*003e*/ 	.short	0x00ff


	//----- nvinfo : EIATTR_MERCURY_ISA_VERSION
	.align		4
        /*0040*/ 	.byte	0x03, 0x5f
        /*0042*/ 	.short	0x0101


	//----- nvinfo : EIATTR_VRC_CTA_INIT_COUNT
	.align		4
        /*0044*/ 	.byte	0x02, 0x4a
	.zero		1
	.zero		1


	//----- nvinfo : EIATTR_EXIT_INSTR_OFFSETS
	.align		4
        /*0048*/ 	.byte	0x04, 0x1c
        /*004a*/ 	.short	(.L_24 - .L_23)


	//   ....[0]....
.L_23:
        /*004c*/ 	.word	0x000000b0


	//   ....[1]....
        /*0050*/ 	.word	0x00000550


	//----- nvinfo : EIATTR_CBANK_PARAM_SIZE
	.align		4
.L_24:
        /*0054*/ 	.byte	0x03, 0x19
        /*0056*/ 	.short	0x0018


	//----- nvinfo : EIATTR_PARAM_CBANK
	.align		4
        /*0058*/ 	.byte	0x04, 0x0a
        /*005a*/ 	.short	(.L_26 - .L_25)
	.align		4
.L_25:
        /*005c*/ 	.word	index@(.nv.constant0._Z17matrix_mul_kernelPiS_S_)
        /*0060*/ 	.short	0x0380
        /*0062*/ 	.short	0x0018


	//----- nvinfo : EIATTR_SW_WAR
	.align		4
.L_26:
        /*0064*/ 	.byte	0x04, 0x36
        /*0066*/ 	.short	(.L_28 - .L_27)
.L_27:
        /*0068*/ 	.word	0x00000008
.L_28:


//--------------------- .nv.callgraph             --------------------------
	.section	.nv.callgraph,"",@"SHT_CUDA_CALLGRAPH"
	.align	4
	.sectionentsize	8
	.align		4
        /*0000*/ 	.word	0x00000000
	.align		4
        /*0004*/ 	.word	0xffffffff
	.align		4
        /*0008*/ 	.word	0x00000000
	.align		4
        /*000c*/ 	.word	0xfffffffe
	.align		4
        /*0010*/ 	.word	0x00000000
	.align		4
        /*0014*/ 	.word	0xfffffffd
	.align		4
        /*0018*/ 	.word	0x00000000
	.align		4
        /*001c*/ 	.word	0xfffffffc


//--------------------- .nv.constant4             --------------------------
	.section	.nv.constant4,"a",@progbits
	.align	8
	.align		8
.nv.constant4:
        /*0000*/ 	.dword	precalc_xorwow_matrix
	.align		8
        /*0008*/ 	.dword	precalc_xorwow_offset_matrix
	.align		8
        /*0010*/ 	.dword	mrg32k3aM1
	.align		8
        /*0018*/ 	.dword	mrg32k3aM2
	.align		8
        /*0020*/ 	.dword	mrg32k3aM1SubSeq
	.align		8
        /*0028*/ 	.dword	mrg32k3aM2SubSeq
	.align		8
        /*0030*/ 	.dword	mrg32k3aM1Seq
	.align		8
        /*0038*/ 	.dword	mrg32k3aM2Seq


//--------------------- .nv.constant3             --------------------------
	.section	.nv.constant3,"a",@progbits
	.align	8
.nv.constant3:
	.type		__cr_lgamma_table,@object
	.size		__cr_lgamma_table,(.L_8 - __cr_lgamma_table)
__cr_lgamma_table:
        /*0000*/ 	.byte	0x00, 0x00, 0x00, 0x00, 0x00, 0x00, 0x00, 0x00, 0x00, 0x00, 0x00, 0x00, 0x00, 0x00, 0x00, 0x00
        /*0010*/ 	.byte	0xef, 0x39, 0xfa, 0xfe, 0x42, 0x2e, 0xe6, 0x3f, 0x02, 0x20, 0x2a, 0xfa, 0x0b, 0xab, 0xfc, 0x3f
        /*0020*/ 	.byte	0xf9, 0x2c, 0x92, 0x7c, 0xa7, 0x6c, 0x09, 0x40, 0xc9, 0x79, 0x44, 0x3c, 0x64, 0x26, 0x13, 0x40
        /*0030*/ 	.byte	0xca, 0x01, 0xcf, 0x3a, 0x27, 0x51, 0x1a, 0x40, 0x30, 0xcc, 0x2d, 0xf3, 0xe1, 0x0c, 0x21, 0x40
        /*0040*/ 	.byte	0x0d, 0xb7, 0xfc, 0x82, 0x8e, 0x35, 0x25, 0x40
.L_8:


//--------------------- .text._Z17matrix_mul_kernelPiS_S_ --------------------------
	.section	.text._Z17matrix_mul_kernelPiS_S_,"ax",@progbits
	.align	128
        .global         _Z17matrix_mul_kernelPiS_S_
        .type           _Z17matrix_mul_kernelPiS_S_,@function
        .size           _Z17matrix_mul_kernelPiS_S_,(.L_x_2 - _Z17matrix_mul_kernelPiS_S_)
        .other          _Z17matrix_mul_kernelPiS_S_,@"STO_CUDA_ENTRY STV_DEFAULT"
_Z17matrix_mul_kernelPiS_S_:
.text._Z17matrix_mul_kernelPiS_S_:
[----:B------:R-:W-:Y:S01]  /*0000*/  LDC R1, c[0x0][0x37c] ;  /* 0x0000df00ff017b82 */ /* 0x000fe20000000800 */
[----:B------:R-:W0:Y:S07]  /*0010*/  S2R R3, SR_TID.X ;  /* 0x0000000000037919 */ /* 0x000e2e0000002100 */
[----:B------:R-:W0:Y:S01]  /*0020*/  S2UR UR4, SR_CTAID.X ;  /* 0x00000000000479c3 */ /* 0x000e220000002500 */
[----:B------:R-:W1:Y:S07]  /*0030*/  S2R R2, SR_TID.Y ;  /* 0x0000000000027919 */ /* 0x000e6e0000002200 */
[----:B------:R-:W0:Y:S08]  /*0040*/  LDC R0, c[0x0][0x360] ;  /* 0x0000d800ff007b82 */ /* 0x000e300000000800 */
[----:B------:R-:W1:Y:S08]  /*0050*/  S2UR UR5, SR_CTAID.Y ;  /* 0x00000000000579c3 */ /* 0x000e700000002600 */
[----:B------:R-:W1:Y:S01]  /*0060*/  LDC R7, c[0x0][0x364] ;  /* 0x0000d900ff077b82 */ /* 0x000e620000000800 */
[----:B0-----:R-:W-:-:S05]  /*0070*/  IMAD R0, R0, UR4, R3 ;  /* 0x0000000400007c24 */ /* 0x001fca000f8e0203 */
[----:B------:R-:W-:Y:S01]  /*0080*/  ISETP.GT.AND P0, PT, R0, 0x270f, PT ;  /* 0x0000270f0000780c */ /* 0x000fe20003f04270 */
[----:B-1----:R-:W-:-:S05]  /*0090*/  IMAD R7, R7, UR5, R2 ;  /* 0x0000000507077c24 */ /* 0x002fca000f8e0202 */
[----:B------:R-:W-:-:S13]  /*00a0*/  ISETP.GT.U32.OR P0, PT, R7, 0x270f, P0 ;  /* 0x0000270f0700780c */ /* 0x000fda0000704470 */
[----:B------:R-:W-:Y:S05]  /*00b0*/  @P0 EXIT ;  /* 0x000000000000094d */ /* 0x000fea0003800000 */
[----:B------:R-:W0:Y:S01]  /*00c0*/  LDC.64 R2, c[0x0][0x380] ;  /* 0x0000e000ff027b82 */ /* 0x000e220000000a00 */
[----:B------:R-:W1:Y:S01]  /*00d0*/  LDCU.64 UR6, c[0x0][0x388] ;  /* 0x00007100ff0677ac */ /* 0x000e620008000a00 */
[----:B------:R-:W-:Y:S02]  /*00e0*/  IMAD R7, R7, 0x2710, RZ ;  /* 0x0000271007077824 */ /* 0x000fe400078e02ff */
[----:B------:R-:W-:Y:S01]  /*00f0*/  HFMA2 R14, -RZ, RZ, 0, 0 ;  /* 0x00000000ff0e7431 */ /* 0x000fe200000001ff */
[----:B------:R-:W-:Y:S01]  /*0100*/  MOV R6, R0 ;  /* 0x0000000000067202 */ /* 0x000fe20000000f00 */
[----:B------:R-:W2:Y:S01]  /*0110*/  LDCU.64 UR8, c[0x0][0x358] ;  /* 0x00006b00ff0877ac */ /* 0x000ea20008000a00 */
[----:B------:R-:W-:Y:S01]  /*0120*/  UMOV UR4, URZ ;  /* 0x000000ff00047c82 */ /* 0x000fe20008000000 */
[----:B-1----:R-:W-:-:S04]  /*0130*/  UIADD3 UR5, UP0, UPT, UR6, 0x4e200, URZ ;  /* 0x0004e20006057890 */ /* 0x002fc8000ff1e0ff */
[----:B------:R-:W-:Y:S01]  /*0140*/  UIADD3.X UR6, UPT, UPT, URZ, UR7, URZ, UP0, !UPT ;  /* 0x00000007ff067290 */ /* 0x000fe200087fe4ff */
[----:B0-----:R-:W-:-:S03]  /*0150*/  IMAD.WIDE.U32 R2, R7, 0x4, R2 ;  /* 0x0000000407027825 */ /* 0x001fc600078e0002 */
[----:B------:R-:W-:-:S04]  /*0160*/  IADD3 R4, P0, PT, R2, 0x20, RZ ;  /* 0x0000002002047810 */ /* 0x000fc80007f1e0ff */
[----:B--2---:R-:W-:-:S09]  /*0170*/  IADD3.X R5, PT, PT, RZ, R3, RZ, P0, !PT ;  /* 0x00000003ff057210 */ /* 0x004fd200007fe4ff */
.L_x_0:
[----:B------:R-:W-:Y:S01]  /*0180*/  MOV R2, UR5 ;  /* 0x0000000500027c02 */ /* 0x000fe20008000f00 */
[----:B------:R-:W2:Y:S01]  /*0190*/  LDG.E R15, desc[UR8][R4.64+-0x20] ;  /* 0xffffe008040f7981 */ /* 0x000ea2000c1e1900 */
[----:B------:R-:W-:-:S03]  /*01a0*/  MOV R3, UR6 ;  /* 0x0000000600037c02 */ /* 0x000fc60008000f00 */
[----:B------:R-:W3:Y:S01]  /*01b0*/  LDG.E R24, desc[UR8][R4.64+-0x1c] ;  /* 0xffffe40804187981 */ /* 0x000ee2000c1e1900 */
[----:B------:R-:W-:-:S03]  /*01c0*/  IMAD.WIDE R2, R6, 0x4, R2 ;  /* 0x0000000406027825 */ /* 0x000fc600078e0202 */
[----:B------:R-:W4:Y:S04]  /*01d0*/  LDG.E R19, desc[UR8][R4.64+-0x18] ;  /* 0xffffe80804137981 */ /* 0x000f28000c1e1900 */
[----:B------:R-:W2:Y:S04]  /*01e0*/  LDG.E R16, desc[UR8][R2.64+-0x4e200] ;  /* 0xfb1e000802107981 */ /* 0x000ea8000c1e1900 */
[----:B------:R-:W3:Y:S04]  /*01f0*/  LDG.E R25, desc[UR8][R2.64+-0x445c0] ;  /* 0xfbba400802197981 */ /* 0x000ee8000c1e1900 */
[----:B------:R-:W4:Y:S04]  /*0200*/  LDG.E R18, desc[UR8][R2.64+-0x3a980] ;  /* 0xfc56800802127981 */ /* 0x000f28000c1e1900 */
[----:B------:R-:W5:Y:S04]  /*0210*/  LDG.E R20, desc[UR8][R4.64+-0x14] ;  /* 0xffffec0804147981 */ /* 0x000f68000c1e1900 */
        /* <DEDUP_REMOVED lines=11> */
[----:B------:R-:W5:Y:S01]  /*02d0*/  LDG.E R26, desc[UR8][R4.64+0x1c] ;  /* 0x00001c08041a7981 */ /* 0x000f62000c1e1900 */
[----:B--2---:R-:W-:-:S03]  /*02e0*/  IMAD R15, R15, R16, R14 ;  /* 0x000000100f0f7224 */ /* 0x004fc600078e020e */
[----:B------:R-:W2:Y:S01]  /*02f0*/  LDG.E R16, desc[UR8][R4.64] ;  /* 0x0000000804107981 */ /* 0x000ea2000c1e1900 */
[----:B---3--:R-:W-:-:S03]  /*0300*/  IMAD R24, R24, R25, R15 ;  /* 0x0000001918187224 */ /* 0x008fc600078e020f */
[----:B------:R-:W3:Y:S01]  /*0310*/  LDG.E R14, desc[UR8][R4.64+0x4] ;  /* 0x00000408040e7981 */ /* 0x000ee2000c1e1900 */
[----:B----4-:R-:W-:-:S03]  /*0320*/  IMAD R24, R19, R18, R24 ;  /* 0x0000001213187224 */ /* 0x010fc600078e0218 */
[----:B------:R-:W3:Y:S04]  /*0330*/  LDG.E R15, desc[UR8][R2.64+0x9c40] ;  /* 0x009c4008020f7981 */ /* 0x000ee8000c1e1900 */
[----:B------:R-:W4:Y:S01]  /*0340*/  LDG.E R18, desc[UR8][R4.64+0x8] ;  /* 0x0000080804127981 */ /* 0x000f22000c1e1900 */
[----:B-----5:R-:W-:-:S03]  /*0350*/  IMAD R24, R20, R21, R24 ;  /* 0x0000001514187224 */ /* 0x020fc600078e0218 */
[----:B------:R-:W4:Y:S04]  /*0360*/  LDG.E R19, desc[UR8][R2.64+0x13880] ;  /* 0x0138800802137981 */ /* 0x000f28000c1e1900 */
[----:B------:R-:W5:Y:S01]  /*0370*/  LDG.E R20, desc[UR8][R4.64+0xc] ;  /* 0x00000c0804147981 */ /* 0x000f62000c1e1900 */
[----:B------:R-:W-:-:S03]  /*0380*/  IMAD R24, R22, R23, R24 ;  /* 0x0000001716187224 */ /* 0x000fc600078e0218 */
[----:B------:R-:W5:Y:S04]  /*0390*/  LDG.E R21, desc[UR8][R2.64+0x1d4c0] ;  /* 0x01d4c00802157981 */ /* 0x000f68000c1e1900 */
[----:B------:R-:W5:Y:S04]  /*03a0*/  LDG.E R22, desc[UR8][R4.64+0x10] ;  /* 0x0000100804167981 */ /* 0x000f68000c1e1900 */
[----:B------:R-:W5:Y:S01]  /*03b0*/  LDG.E R23, desc[UR8][R2.64+0x27100] ;  /* 0x0271000802177981 */ /* 0x000f62000c1e1900 */
[----:B------:R-:W-:-:S03]  /*03c0*/  IMAD R28, R12, R13, R24 ;  /* 0x0000000d0c1c7224 */ /* 0x000fc600078e0218 */
[----:B------:R-:W5:Y:S04]  /*03d0*/  LDG.E R24, desc[UR8][R4.64+0x14] ;  /* 0x0000140804187981 */ /* 0x000f68000c1e1900 */
[----:B------:R-:W5:Y:S04]  /*03e0*/  LDG.E R25, desc[UR8][R2.64+0x30d40] ;  /* 0x030d400802197981 */ /* 0x000f68000c1e1900 */
[----:B------:R0:W5:Y:S04]  /*03f0*/  LDG.E R13, desc[UR8][R4.64+0x18] ;  /* 0x00001808040d7981 */ /* 0x000168000c1e1900 */
[----:B------:R-:W5:Y:S01]  /*0400*/  LDG.E R12, desc[UR8][R2.64+0x3a980] ;  /* 0x03a98008020c7981 */ /* 0x000f62000c1e1900 */
[----:B------:R-:W-:-:S04]  /*0410*/  IMAD R8, R9, R8, R28 ;  /* 0x0000000809087224 */ /* 0x000fc800078e021c */
[----:B------:R-:W-:Y:S01]  /*0420*/  IMAD R8, R10, R11, R8 ;  /* 0x0000000b0a087224 */ /* 0x000fe200078e0208 */
[----:B------:R-:W-:-:S04]  /*0430*/  UIADD3 UR4, UPT, UPT, UR4, 0x10, URZ ;  /* 0x0000001004047890 */ /* 0x000fc8000fffe0ff */
[----:B------:R-:W-:Y:S01]  /*0440*/  UISETP.NE.AND UP0, UPT, UR4, 0x2710, UPT ;  /* 0x000027100400788c */ /* 0x000fe2000bf05270 */
[----:B0-----:R-:W-:Y:S02]  /*0450*/  IADD3 R4, P0, PT, R4, 0x40, RZ ;  /* 0x0000004004047810 */ /* 0x001fe40007f1e0ff */
[----:B------:R-:W-:Y:S02]  /*0460*/  IADD3 R6, PT, PT, R6, 0x27100, RZ ;  /* 0x0002710006067810 */ /* 0x000fe40007ffe0ff */
[----:B------:R-:W-:Y:S01]  /*0470*/  IADD3.X R5, PT, PT, RZ, R5, RZ, P0, !PT ;  /* 0x00000005ff057210 */ /* 0x000fe200007fe4ff */
[----:B--2---:R-:W-:-:S04]  /*0480*/  IMAD R8, R16, R17, R8 ;  /* 0x0000001110087224 */ /* 0x004fc800078e0208 */
[----:B---3--:R-:W-:-:S04]  /*0490*/  IMAD R8, R14, R15, R8 ;  /* 0x0000000f0e087224 */ /* 0x008fc800078e0208 */
[----:B----4-:R-:W-:-:S04]  /*04a0*/  IMAD R8, R18, R19, R8 ;  /* 0x0000001312087224 */ /* 0x010fc800078e0208 */
[----:B-----5:R-:W-:-:S04]  /*04b0*/  IMAD R8, R20, R21, R8 ;  /* 0x0000001514087224 */ /* 0x020fc800078e0208 */
[----:B------:R-:W-:-:S04]  /*04c0*/  IMAD R8, R22, R23, R8 ;  /* 0x0000001716087224 */ /* 0x000fc800078e0208 */
[----:B------:R-:W-:-:S04]  /*04d0*/  IMAD R8, R24, R25, R8 ;  /* 0x0000001918087224 */ /* 0x000fc800078e0208 */
[----:B------:R-:W-:-:S04]  /*04e0*/  IMAD R8, R13, R12, R8 ;  /* 0x0000000c0d087224 */ /* 0x000fc800078e0208 */
[----:B------:R-:W-:Y:S01]  /*04f0*/  IMAD R14, R26, R27, R8 ;  /* 0x0000001b1a0e7224 */ /* 0x000fe200078e0208 */
[----:B------:R-:W-:Y:S06]  /*0500*/  BRA.U UP0, `(.L_x_0) ;  /* 0xfffffffd001c7547 */ /* 0x000fec000b83ffff */
[----:B------:R-:W0:Y:S01]  /*0510*/  LDC.64 R2, c[0x0][0x390] ;  /* 0x0000e400ff027b82 */ /* 0x000e220000000a00 */
[----:B------:R-:W-:-:S05]  /*0520*/  IADD3 R7, PT, PT, R0, R7, RZ ;  /* 0x0000000700077210 */ /* 0x000fca0007ffe0ff */
[----:B0-----:R-:W-:-:S05]  /*0530*/  IMAD.WIDE R2, R7, 0x4, R2 ;  /* 0x0000000407027825 */ /* 0x001fca00078e0202 */
[----:B------:R-:W-:Y:S01]  /*0540*/  STG.E desc[UR8][R2.64], R14 ;  /* 0x0000000e02007986 */ /* 0x000fe2000c101908 */
[----:B------:R-:W-:Y:S05]  /*0550*/  EXIT ;  /* 0x000000000000794d */ /* 0x000fea0003800000 */
.L_x_1:
[----:B------:R-:W-:-:S00]  /*0560*/  BRA `(.L_x_1) ;  /* 0xfffffffc00fc7947 */ /* 0x000fc0000383ffff */
[----:B------:R-:W-:-:S00]  /*0570*/  NOP ;  /* 0x0000000000007918 */ /* 0x000fc00000000000 */
        /* <DEDUP_REMOVED lines=8> */
.L_x_2:


//--------------------- .nv.global.init           --------------------------
	.section	.nv.global.init,"aw",@progbits
	.align	4
.nv.global.init:
	.type		mrg32k3aM1SubSeq,@object
	.size		mrg32k3aM1SubSeq,(mrg32k3aM2SubSeq - mrg32k3aM1SubSeq)
mrg32k3aM1SubSeq:
        /*0000*/ 	.byte	0x0b, 0xcc, 0xee, 0x04, 0x73, 0x29, 0x8b, 0x6f, 0xf6, 0x53, 0x03, 0xf6, 0x23, 0xf6, 0xea, 0xda
        /* <DEDUP_REMOVED lines=125> */
	.type		mrg32k3aM2SubSeq,@object
	.size		mrg32k3aM2SubSeq,(mrg32k3aM1 - mrg32k3aM2SubSeq)
mrg32k3aM2SubSeq:
        /* <DEDUP_REMOVED lines=126> */
	.type		mrg32k3aM1,@object
	.size		mrg32k3aM1,(mrg32k3aM1Seq - mrg32k3aM1)
mrg32k3aM1:
        /* <DEDUP_REMOVED lines=144> */
	.type		mrg32k3aM1Seq,@object
	.size		mrg32k3aM1Seq,(mrg32k3aM2 - mrg32k3aM1Seq)
mrg32k3aM1Seq:
        /* <DEDUP_REMOVED lines=144> */
	.type		mrg32k3aM2,@object
	.size		mrg32k3aM2,(mrg32k3aM2Seq - mrg32k3aM2)
mrg32k3aM2:
        /* <DEDUP_REMOVED lines=144> */
	.type		mrg32k3aM2Seq,@object
	.size		mrg32k3aM2Seq,(precalc_xorwow_matrix - mrg32k3aM2Seq)
mrg32k3aM2Seq:
        /* <DEDUP_REMOVED lines=144> */
	.type		precalc_xorwow_matrix,@object
	.size		precalc_xorwow_matrix,(precalc_xorwow_offset_matrix - precalc_xorwow_matrix)
precalc_xorwow_matrix:
        /* <DEDUP_REMOVED lines=6400> */
	.type		precalc_xorwow_offset_matrix,@object
	.size		precalc_xorwow_offset_matrix,(.L_1 - precalc_xorwow_offset_matrix)
precalc_xorwow_offset_matrix:
        /* <DEDUP_REMOVED lines=6400> */
.L_1:


//--------------------- .nv.shared.reserved.0     --------------------------
	.section	.nv.shared.reserved.0,"aw",@nobits
	.weak		__nv_reservedSMEM_offset_0_alias
	.size		__nv_reservedSMEM_offset_0_alias, 0, 64
	.other		__nv_reservedSMEM_offset_0_alias,@"STO_CUDA_RESERVED_SHARED STV_DEFAULT"
__nv_reservedSMEM_offset_0_alias:
	.zero		0
	.zero		64


//--------------------- .nv.constant0._Z17matrix_mul_kernelPiS_S_ --------------------------
	.section	.nv.constant0._Z17matrix_mul_kernelPiS_S_,"a",@progbits
	.sectionflags	@""
	.align	4
.nv.constant0._Z17matrix_mul_kernelPiS_S_:
	.zero		920


//--------------------- SYMBOLS --------------------------

	.type		.nv.reservedSmem.offset0,@object
	.size		.nv.reservedSmem.offset0,0x4
